//
// Generated by NVIDIA NVVM Compiler
//
// Compiler Build ID: CL-36424714
// Cuda compilation tools, release 13.0, V13.0.88
// Based on NVVM 20.0.0
//

.version 9.0
.target sm_100
.address_size 64

	// .globl	_Z14quick_sort_gpuIiEvPT_ii
// _ZZ14quick_sort_gpuIiEvPT_iiE5stack has been demoted
// _ZZ14quick_sort_gpuIiEvPT_iiE3top has been demoted

.visible .entry _Z14quick_sort_gpuIiEvPT_ii(
	.param .u64 .ptr .align 1 _Z14quick_sort_gpuIiEvPT_ii_param_0,
	.param .u32 _Z14quick_sort_gpuIiEvPT_ii_param_1,
	.param .u32 _Z14quick_sort_gpuIiEvPT_ii_param_2
)
{
	.reg .pred 	%p<13>;
	.reg .b32 	%r<49>;
	.reg .b64 	%rd<13>;
	// demoted variable
	.shared .align 4 .b8 _ZZ14quick_sort_gpuIiEvPT_iiE5stack[400];
	// demoted variable
	.shared .align 4 .u32 _ZZ14quick_sort_gpuIiEvPT_iiE3top;
	ld.param.u64 	%rd5, [_Z14quick_sort_gpuIiEvPT_ii_param_0];
	ld.param.u32 	%r41, [_Z14quick_sort_gpuIiEvPT_ii_param_1];
	ld.param.u32 	%r43, [_Z14quick_sort_gpuIiEvPT_ii_param_2];
	cvta.to.global.u64 	%rd1, %rd5;
	mov.u32 	%r22, %tid.x;
	setp.ne.s32 	%p1, %r22, 0;
	@%p1 bra 	$L__BB0_2;
	mov.b32 	%r23, -1;
	st.shared.u32 	[_ZZ14quick_sort_gpuIiEvPT_iiE3top], %r23;
$L__BB0_2:
	setp.ge.s32 	%p2, %r41, %r43;
	@%p2 bra 	$L__BB0_13;
	mul.wide.s32 	%rd6, %r41, 4;
	add.s64 	%rd2, %rd1, %rd6;
$L__BB0_4:
	ld.global.u32 	%r4, [%rd2];
	mov.u32 	%r47, %r43;
	mov.u32 	%r45, %r41;
$L__BB0_5:
	add.s32 	%r46, %r47, 1;
$L__BB0_6:
	mov.u32 	%r9, %r47;
	mul.wide.s32 	%rd7, %r9, 4;
	add.s64 	%rd8, %rd1, %rd7;
	ld.global.u32 	%r10, [%rd8];
	setp.ge.s32 	%p3, %r10, %r4;
	setp.lt.s32 	%p4, %r45, %r9;
	and.pred  	%p5, %p4, %p3;
	add.s32 	%r47, %r9, -1;
	add.s32 	%r46, %r46, -1;
	@%p5 bra 	$L__BB0_6;
	mul.wide.s32 	%rd9, %r45, 4;
	add.s64 	%rd10, %rd1, %rd9;
	st.global.u32 	[%rd10], %r10;
	mul.wide.s32 	%rd11, %r46, 4;
	add.s64 	%rd3, %rd1, %rd11;
	mov.u32 	%r48, %r45;
$L__BB0_8:
	mov.u32 	%r45, %r48;
	mul.wide.s32 	%rd12, %r45, 4;
	add.s64 	%rd4, %rd1, %rd12;
	ld.global.u32 	%r14, [%rd4];
	setp.le.s32 	%p6, %r14, %r4;
	setp.lt.s32 	%p7, %r45, %r9;
	and.pred  	%p8, %p7, %p6;
	add.s32 	%r48, %r45, 1;
	@%p8 bra 	$L__BB0_8;
	setp.lt.s32 	%p9, %r45, %r9;
	st.global.u32 	[%rd3], %r14;
	mov.u32 	%r47, %r9;
	@%p9 bra 	$L__BB0_5;
	st.global.u32 	[%rd4], %r4;
	setp.ge.s32 	%p10, %r48, %r43;
	@%p10 bra 	$L__BB0_12;
	ld.shared.u32 	%r24, [_ZZ14quick_sort_gpuIiEvPT_iiE3top];
	add.s32 	%r25, %r24, 1;
	st.shared.u32 	[_ZZ14quick_sort_gpuIiEvPT_iiE3top], %r25;
	shl.b32 	%r26, %r24, 2;
	mov.u32 	%r27, _ZZ14quick_sort_gpuIiEvPT_iiE5stack;
	add.s32 	%r28, %r27, %r26;
	st.shared.u32 	[%r28+4], %r48;
	bar.sync 	0;
	ld.shared.u32 	%r29, [_ZZ14quick_sort_gpuIiEvPT_iiE3top];
	add.s32 	%r30, %r29, 1;
	st.shared.u32 	[_ZZ14quick_sort_gpuIiEvPT_iiE3top], %r30;
	shl.b32 	%r31, %r29, 2;
	add.s32 	%r32, %r27, %r31;
	st.shared.u32 	[%r32+4], %r43;
	bar.sync 	0;
$L__BB0_12:
	add.s32 	%r43, %r45, -1;
	setp.lt.s32 	%p11, %r41, %r43;
	@%p11 bra 	$L__BB0_4;
$L__BB0_13:
	ld.shared.u32 	%r17, [_ZZ14quick_sort_gpuIiEvPT_iiE3top];
	setp.eq.s32 	%p12, %r17, -1;
	@%p12 bra 	$L__BB0_15;
	add.s32 	%r33, %r17, -1;
	st.shared.u32 	[_ZZ14quick_sort_gpuIiEvPT_iiE3top], %r33;
	shl.b32 	%r34, %r17, 2;
	mov.u32 	%r35, _ZZ14quick_sort_gpuIiEvPT_iiE5stack;
	add.s32 	%r36, %r35, %r34;
	ld.shared.u32 	%r43, [%r36];
	bar.sync 	0;
	ld.shared.u32 	%r37, [_ZZ14quick_sort_gpuIiEvPT_iiE3top];
	add.s32 	%r38, %r37, -1;
	st.shared.u32 	[_ZZ14quick_sort_gpuIiEvPT_iiE3top], %r38;
	shl.b32 	%r39, %r37, 2;
	add.s32 	%r40, %r35, %r39;
	ld.shared.u32 	%r41, [%r40];
	bar.sync 	0;
	bra.uni 	$L__BB0_2;
$L__BB0_15:
	ret;

}


// ===== COMPILED SASS (sm_100) =====

	.target	sm_100

	.elftype	@"ET_EXEC"


//--------------------- .note.nv.tkinfo           --------------------------
	.section	.note.nv.tkinfo,"",@"SHT_NOTE"
	.sectionflags	@"SHF_NOTE_NV_TKINFO"
	.tkinfo
        /*0018*/ 	.word	0x00000002
        /*0030*/ 	.string	""
        /*0030*/ 	.string	"ptxas"
        /*0030*/ 	.string	"Cuda compilation tools, release 13.0, V13.0.88"
        /*0030*/ 	.string	"Build cuda_13.0.r13.0/compiler.36424714_0"
        /*0030*/ 	.string	"-arch sm_100 -m 64 "



//--------------------- .note.nv.cuinfo           --------------------------
	.section	.note.nv.cuinfo,"",@"SHT_NOTE"
	.sectionflags	@"SHF_NOTE_NV_CUINFO"
        /*0018*/ 	.short	0x0002
        /*001a*/ 	.short	0x0064
        /*001c*/ 	.short	0x0082
	.zero		2


//--------------------- .nv.info                  --------------------------
	.section	.nv.info,"",@"SHT_CUDA_INFO"
	.align	4


	//----- nvinfo : EIATTR_REGCOUNT
	.align		4
        /*0000*/ 	.byte	0x04, 0x2f
        /*0002*/ 	.short	(.L_1 - .L_0)
	.align		4
.L_0:
        /*0004*/ 	.word	index@(_Z14quick_sort_gpuIiEvPT_ii)
        /*0008*/ 	.word	0x00000014


	//----- nvinfo : EIATTR_FRAME_SIZE
	.align		4
.L_1:
        /*000c*/ 	.byte	0x04, 0x11
        /*000e*/ 	.short	(.L_3 - .L_2)
	.align		4
.L_2:
        /*0010*/ 	.word	index@(_Z14quick_sort_gpuIiEvPT_ii)
        /*0014*/ 	.word	0x00000000


	//----- nvinfo : EIATTR_MIN_STACK_SIZE
	.align		4
.L_3:
        /*0018*/ 	.byte	0x04, 0x12
        /*001a*/ 	.short	(.L_5 - .L_4)
	.align		4
.L_4:
        /*001c*/ 	.word	index@(_Z14quick_sort_gpuIiEvPT_ii)
        /*0020*/ 	.word	0x00000000
.L_5:


//--------------------- .nv.compat                --------------------------
	.section	.nv.compat,"",@"SHT_CUDA_COMPAT_INFO"
	.align	4
        /*0000*/ 	.byte	0x02, 0x09, 0x00, 0x00, 0x02, 0x02, 0x01, 0x00, 0x02, 0x05, 0x05, 0x00, 0x03, 0x07, 0x01, 0x01
        /*0010*/ 	.byte	0x02, 0x03, 0x00, 0x00, 0x02, 0x06, 0x01, 0x00, 0x04, 0x0b, 0x08, 0x00, 0x09, 0x00, 0x00, 0x00
        /*0020*/ 	.byte	0x00, 0x00, 0x00, 0x00


//--------------------- .nv.info._Z14quick_sort_gpuIiEvPT_ii --------------------------
	.section	.nv.info._Z14quick_sort_gpuIiEvPT_ii,"",@"SHT_CUDA_INFO"
	.sectionflags	@""
	.align	4


	//----- nvinfo : EIATTR_CUDA_API_VERSION
	.align		4
        /*0000*/ 	.byte	0x04, 0x37
        /*0002*/ 	.short	(.L_7 - .L_6)
.L_6:
        /*0004*/ 	.word	0x00000082


	//----- nvinfo : EIATTR_KPARAM_INFO
	.align		4
.L_7:
        /*0008*/ 	.byte	0x04, 0x17
        /*000a*/ 	.short	(.L_9 - .L_8)
.L_8:
        /*000c*/ 	.word	0x00000000
        /*0010*/ 	.short	0x0002
        /*0012*/ 	.short	0x000c
        /*0014*/ 	.byte	0x00, 0xf0, 0x11, 0x00


	//----- nvinfo : EIATTR_KPARAM_INFO
	.align		4
.L_9:
        /*0018*/ 	.byte	0x04, 0x17
        /*001a*/ 	.short	(.L_11 - .L_10)
.L_10:
        /*001c*/ 	.word	0x00000000
        /*0020*/ 	.short	0x0001
        /*0022*/ 	.short	0x0008
        /*0024*/ 	.byte	0x00, 0xf0, 0x11, 0x00


	//----- nvinfo : EIATTR_KPARAM_INFO
	.align		4
.L_11:
        /*0028*/ 	.byte	0x04, 0x17
        /*002a*/ 	.short	(.L_13 - .L_12)
.L_12:
        /*002c*/ 	.word	0x00000000
        /*0030*/ 	.short	0x0000
        /*0032*/ 	.short	0x0000
        /*0034*/ 	.byte	0x00, 0xf5, 0x21, 0x00


	//----- nvinfo : EIATTR_SPARSE_MMA_MASK
	.align		4
.L_13:
        /*0038*/ 	.byte	0x03, 0x50
        /*003a*/ 	.short	0x0000


	//----- nvinfo : EIATTR_MAXREG_COUNT
	.align		4
        /*003c*/ 	.byte	0x03, 0x1b
        /*003e*/ 	.short	0x00ff


	//----- nvinfo : EIATTR_NUM_BARRIERS
	.align		4
        /*0040*/ 	.byte	0x02, 0x4c
        /*0042*/ 	.byte	0x01
	.zero		1


	//----- nvinfo : EIATTR_MERCURY_ISA_VERSION
	.align		4
        /*0044*/ 	.byte	0x03, 0x5f
        /*0046*/ 	.short	0x0101


	//----- nvinfo : EIATTR_VRC_CTA_INIT_COUNT
	.align		4
        /*0048*/ 	.byte	0x02, 0x4a
	.zero		1
	.zero		1


	//----- nvinfo : EIATTR_EXIT_INSTR_OFFSETS
	.align		4
        /*004c*/ 	.byte	0x04, 0x1c
        /*004e*/ 	.short	(.L_15 - .L_14)


	//   ....[0]....
.L_14:
        /*0050*/ 	.word	0x00000470


	//----- nvinfo : EIATTR_CBANK_PARAM_SIZE
	.align		4
.L_15:
        /*0054*/ 	.byte	0x03, 0x19
        /*0056*/ 	.short	0x0010


	//----- nvinfo : EIATTR_PARAM_CBANK
	.align		4
        /*0058*/ 	.byte	0x04, 0x0a
        /*005a*/ 	.short	(.L_17 - .L_16)
	.align		4
.L_16:
        /*005c*/ 	.word	index@(.nv.constant0._Z14quick_sort_gpuIiEvPT_ii)
        /*0060*/ 	.short	0x0380
        /*0062*/ 	.short	0x0010


	//----- nvinfo : EIATTR_SW_WAR
	.align		4
.L_17:
        /*0064*/ 	.byte	0x04, 0x36
        /*0066*/ 	.short	(.L_19 - .L_18)
.L_18:
        /*0068*/ 	.word	0x00000008
.L_19:


//--------------------- .nv.callgraph             --------------------------
	.section	.nv.callgraph,"",@"SHT_CUDA_CALLGRAPH"
	.align	4
	.sectionentsize	8
	.align		4
        /*0000*/ 	.word	0x00000000
	.align		4
        /*0004*/ 	.word	0xffffffff
	.align		4
        /*0008*/ 	.word	0x00000000
	.align		4
        /*000c*/ 	.word	0xfffffffe
	.align		4
        /*0010*/ 	.word	0x00000000
	.align		4
        /*0014*/ 	.word	0xfffffffd
	.align		4
        /*0018*/ 	.word	0x00000000
	.align		4
        /*001c*/ 	.word	0xfffffffc


//--------------------- .text._Z14quick_sort_gpuIiEvPT_ii --------------------------
	.section	.text._Z14quick_sort_gpuIiEvPT_ii,"ax",@progbits
	.align	128
        .global         _Z14quick_sort_gpuIiEvPT_ii
        .type           _Z14quick_sort_gpuIiEvPT_ii,@function
        .size           _Z14quick_sort_gpuIiEvPT_ii,(.L_x_8 - _Z14quick_sort_gpuIiEvPT_ii)
        .other          _Z14quick_sort_gpuIiEvPT_ii,@"STO_CUDA_ENTRY STV_DEFAULT"
_Z14quick_sort_gpuIiEvPT_ii:
.text._Z14quick_sort_gpuIiEvPT_ii:
[----:B------:R-:W-:Y:S01]  /*0000*/  LDC R1, c[0x0][0x37c] ;  /* 0x0000df00ff017b82 */ /* 0x000fe20000000800 */
[----:B------:R-:W0:Y:S01]  /*0010*/  S2R R0, SR_TID.X ;  /* 0x0000000000007919 */ /* 0x000e220000002100 */
[----:B------:R-:W1:Y:S01]  /*0020*/  LDCU.64 UR4, c[0x0][0x388] ;  /* 0x00007100ff0477ac */ /* 0x000e620008000a00 */
[----:B------:R-:W2:Y:S01]  /*0030*/  LDCU.64 UR6, c[0x0][0x358] ;  /* 0x00006b00ff0677ac */ /* 0x000ea20008000a00 */
[----:B-1----:R-:W-:Y:S01]  /*0040*/  IMAD.U32 R7, RZ, RZ, UR4 ;  /* 0x00000004ff077e24 */ /* 0x002fe2000f8e00ff */
[----:B0-----:R-:W-:-:S13]  /*0050*/  ISETP.NE.AND P0, PT, R0, RZ, PT ;  /* 0x000000ff0000720c */ /* 0x001fda0003f05270 */
[----:B------:R-:W0:Y:S01]  /*0060*/  @!P0 S2R R3, SR_CgaCtaId ;  /* 0x0000000000038919 */ /* 0x000e220000008800 */
[----:B------:R-:W-:Y:S01]  /*0070*/  @!P0 MOV R0, 0x400 ;  /* 0x0000040000008802 */ /* 0x000fe20000000f00 */
[----:B------:R-:W-:-:S03]  /*0080*/  @!P0 IMAD.MOV.U32 R2, RZ, RZ, -0x1 ;  /* 0xffffffffff028424 */ /* 0x000fc600078e00ff */
[----:B0-----:R-:W-:Y:S01]  /*0090*/  @!P0 LEA R3, R3, R0, 0x18 ;  /* 0x0000000003038211 */ /* 0x001fe200078ec0ff */
[----:B------:R-:W-:-:S04]  /*00a0*/  IMAD.U32 R0, RZ, RZ, UR5 ;  /* 0x00000005ff007e24 */ /* 0x000fc8000f8e00ff */
[----:B--2---:R0:W-:Y:S03]  /*00b0*/  @!P0 STS [R3+0x190], R2 ;  /* 0x0001900203008388 */ /* 0x0041e60000000800 */
.L_x_6:
[----:B--2---:R-:W-:-:S13]  /*00c0*/  ISETP.GE.AND P0, PT, R7, R0, PT ;  /* 0x000000000700720c */ /* 0x004fda0003f06270 */
[----:B-1----:R-:W-:Y:S05]  /*00d0*/  @P0 BRA `(.L_x_0) ;  /* 0x0000000000d00947 */ /* 0x002fea0003800000 */
[----:B0-----:R-:W0:Y:S02]  /*00e0*/  LDC.64 R2, c[0x0][0x380] ;  /* 0x0000e000ff027b82 */ /* 0x001e240000000a00 */
[----:B0-----:R-:W-:-:S07]  /*00f0*/  IMAD.WIDE R2, R7, 0x4, R2 ;  /* 0x0000000407027825 */ /* 0x001fce00078e0202 */
.L_x_5:
[----:B0-----:R0:W5:Y:S01]  /*0100*/  LDG.E R17, desc[UR6][R2.64] ;  /* 0x0000000602117981 */ /* 0x001162000c1e1900 */
[----:B------:R-:W-:Y:S01]  /*0110*/  MOV R13, R0 ;  /* 0x00000000000d7202 */ /* 0x000fe20000000f00 */
[----:B------:R-:W-:-:S07]  /*0120*/  IMAD.MOV.U32 R6, RZ, RZ, R7 ;  /* 0x000000ffff067224 */ /* 0x000fce00078e0007 */
.L_x_3:
[----:B------:R-:W1:Y:S01]  /*0130*/  LDC.64 R4, c[0x0][0x380] ;  /* 0x0000e000ff047b82 */ /* 0x000e620000000a00 */
[----:B------:R-:W-:-:S07]  /*0140*/  VIADD R11, R13, 0x1 ;  /* 0x000000010d0b7836 */ /* 0x000fce0000000000 */
.L_x_1:
[----:B-1----:R-:W-:-:S05]  /*0150*/  IMAD.WIDE R8, R13, 0x4, R4 ;  /* 0x000000040d087825 */ /* 0x002fca00078e0204 */
[----:B------:R-:W2:Y:S01]  /*0160*/  LDG.E R12, desc[UR6][R8.64] ;  /* 0x00000006080c7981 */ /* 0x000ea2000c1e1900 */
[-C--:B------:R-:W-:Y:S01]  /*0170*/  ISETP.LT.AND P1, PT, R6, R13.reuse, PT ;  /* 0x0000000d0600720c */ /* 0x080fe20003f21270 */
[----:B------:R-:W-:Y:S01]  /*0180*/  VIADD R11, R11, 0xffffffff ;  /* 0xffffffff0b0b7836 */ /* 0x000fe20000000000 */
[----:B------:R-:W-:Y:S01]  /*0190*/  MOV R14, R13 ;  /* 0x0000000d000e7202 */ /* 0x000fe20000000f00 */
[----:B------:R-:W-:Y:S01]  /*01a0*/  VIADD R13, R13, 0xffffffff ;  /* 0xffffffff0d0d7836 */ /* 0x000fe20000000000 */
[----:B--2--5:R-:W-:-:S13]  /*01b0*/  ISETP.GE.AND P0, PT, R12, R17, PT ;  /* 0x000000110c00720c */ /* 0x024fda0003f06270 */
[----:B------:R-:W-:Y:S05]  /*01c0*/  @P0 BRA P1, `(.L_x_1) ;  /* 0xfffffffc00e00947 */ /* 0x000fea000083ffff */
[----:B------:R-:W-:-:S04]  /*01d0*/  IMAD.WIDE R8, R6, 0x4, R4 ;  /* 0x0000000406087825 */ /* 0x000fc800078e0204 */
[----:B------:R-:W-:Y:S01]  /*01e0*/  IMAD.MOV.U32 R15, RZ, RZ, R6 ;  /* 0x000000ffff0f7224 */ /* 0x000fe200078e0006 */
[----:B------:R1:W-:Y:S01]  /*01f0*/  STG.E desc[UR6][R8.64], R12 ;  /* 0x0000000c08007986 */ /* 0x0003e2000c101906 */
[----:B------:R-:W-:-:S07]  /*0200*/  IMAD.WIDE R10, R11, 0x4, R4 ;  /* 0x000000040b0a7825 */ /* 0x000fce00078e0204 */
.L_x_2:
[----:B-1----:R-:W-:-:S05]  /*0210*/  IMAD.WIDE R8, R15, 0x4, R4 ;  /* 0x000000040f087825 */ /* 0x002fca00078e0204 */
[----:B------:R-:W2:Y:S01]  /*0220*/  LDG.E R16, desc[UR6][R8.64] ;  /* 0x0000000608107981 */ /* 0x000ea2000c1e1900 */
[C---:B------:R-:W-:Y:S01]  /*0230*/  ISETP.LT.AND P1, PT, R15.reuse, R14, PT ;  /* 0x0000000e0f00720c */ /* 0x040fe20003f21270 */
[----:B------:R-:W-:Y:S01]  /*0240*/  VIADD R12, R15, 0x1 ;  /* 0x000000010f0c7836 */ /* 0x000fe20000000000 */
[----:B------:R-:W-:-:S03]  /*0250*/  MOV R6, R15 ;  /* 0x0000000f00067202 */ /* 0x000fc60000000f00 */
[----:B------:R-:W-:Y:S01]  /*0260*/  IMAD.MOV.U32 R15, RZ, RZ, R12 ;  /* 0x000000ffff0f7224 */ /* 0x000fe200078e000c */
[----:B--2---:R-:W-:-:S13]  /*0270*/  ISETP.GT.AND P0, PT, R16, R17, PT ;  /* 0x000000111000720c */ /* 0x004fda0003f04270 */
[----:B------:R-:W-:Y:S05]  /*0280*/  @!P0 BRA P1, `(.L_x_2) ;  /* 0xfffffffc00e08947 */ /* 0x000fea000083ffff */
[----:B------:R-:W-:Y:S01]  /*0290*/  ISETP.GE.AND P0, PT, R6, R14, PT ;  /* 0x0000000e0600720c */ /* 0x000fe20003f06270 */
[----:B------:R1:W-:Y:S01]  /*02a0*/  STG.E desc[UR6][R10.64], R16 ;  /* 0x000000100a007986 */ /* 0x0003e2000c101906 */
[----:B------:R-:W-:-:S11]  /*02b0*/  IMAD.MOV.U32 R13, RZ, RZ, R14 ;  /* 0x000000ffff0d7224 */ /* 0x000fd600078e000e */
[----:B-1----:R-:W-:Y:S05]  /*02c0*/  @!P0 BRA `(.L_x_3) ;  /* 0xfffffffc00988947 */ /* 0x002fea000383ffff */
[----:B------:R-:W-:Y:S01]  /*02d0*/  ISETP.GE.AND P0, PT, R15, R0, PT ;  /* 0x000000000f00720c */ /* 0x000fe20003f06270 */
[----:B------:R1:W-:-:S12]  /*02e0*/  STG.E desc[UR6][R8.64], R17 ;  /* 0x0000001108007986 */ /* 0x0003d8000c101906 */
[----:B-1----:R-:W-:Y:S05]  /*02f0*/  @P0 BRA `(.L_x_4) ;  /* 0x00000000003c0947 */ /* 0x002fea0003800000 */
[----:B------:R-:W1:Y:S01]  /*0300*/  S2UR UR5, SR_CgaCtaId ;  /* 0x00000000000579c3 */ /* 0x000e620000008800 */
[----:B------:R-:W-:Y:S02]  /*0310*/  UMOV UR4, 0x400 ;  /* 0x0000040000047882 */ /* 0x000fe40000000000 */
[----:B-1----:R-:W-:-:S09]  /*0320*/  ULEA UR4, UR5, UR4, 0x18 ;  /* 0x0000000405047291 */ /* 0x002fd2000f8ec0ff */
[----:B------:R-:W1:Y:S02]  /*0330*/  LDS R4, [UR4+0x190] ;  /* 0x00019004ff047984 */ /* 0x000e640008000800 */
[C---:B-1----:R-:W-:Y:S02]  /*0340*/  IADD3 R5, PT, PT, R4.reuse, 0x1, RZ ;  /* 0x0000000104057810 */ /* 0x042fe40007ffe0ff */
[----:B------:R-:W-:-:S03]  /*0350*/  LEA R4, R4, UR4, 0x2 ;  /* 0x0000000404047c11 */ /* 0x000fc6000f8e10ff */
[----:B------:R-:W-:Y:S04]  /*0360*/  STS [UR4+0x190], R5 ;  /* 0x00019005ff007988 */ /* 0x000fe80008000804 */
[----:B------:R-:W-:Y:S01]  /*0370*/  STS [R4+0x4], R15 ;  /* 0x0000040f04007388 */ /* 0x000fe20000000800 */
[----:B------:R-:W-:Y:S06]  /*0380*/  BAR.SYNC.DEFER_BLOCKING 0x0 ;  /* 0x0000000000007b1d */ /* 0x000fec0000010000 */
[----:B------:R-:W1:Y:S02]  /*0390*/  LDS R8, [UR4+0x190] ;  /* 0x00019004ff087984 */ /* 0x000e640008000800 */
[C---:B-1----:R-:W-:Y:S01]  /*03a0*/  VIADD R9, R8.reuse, 0x1 ;  /* 0x0000000108097836 */ /* 0x042fe20000000000 */
[----:B------:R-:W-:-:S04]  /*03b0*/  LEA R11, R8, UR4, 0x2 ;  /* 0x00000004080b7c11 */ /* 0x000fc8000f8e10ff */
[----:B------:R1:W-:Y:S04]  /*03c0*/  STS [UR4+0x190], R9 ;  /* 0x00019009ff007988 */ /* 0x0003e80008000804 */
[----:B------:R1:W-:Y:S01]  /*03d0*/  STS [R11+0x4], R0 ;  /* 0x000004000b007388 */ /* 0x0003e20000000800 */
[----:B------:R-:W-:Y:S06]  /*03e0*/  BAR.SYNC.DEFER_BLOCKING 0x0 ;  /* 0x0000000000007b1d */ /* 0x000fec0000010000 */
.L_x_4:
[----:B-1----:R-:W-:-:S05]  /*03f0*/  VIADD R0, R6, 0xffffffff ;  /* 0xffffffff06007836 */ /* 0x002fca0000000000 */
[----:B------:R-:W-:-:S13]  /*0400*/  ISETP.GE.AND P0, PT, R7, R0, PT ;  /* 0x000000000700720c */ /* 0x000fda0003f06270 */
[----:B------:R-:W-:Y:S05]  /*0410*/  @!P0 BRA `(.L_x_5) ;  /* 0xfffffffc00388947 */ /* 0x000fea000383ffff */
.L_x_0:
[----:B------:R-:W1:Y:S01]  /*0420*/  S2UR UR5, SR_CgaCtaId ;  /* 0x00000000000579c3 */ /* 0x000e620000008800 */
[----:B------:R-:W-:Y:S02]  /*0430*/  UMOV UR4, 0x400 ;  /* 0x0000040000047882 */ /* 0x000fe40000000000 */
[----:B-1----:R-:W-:-:S09]  /*0440*/  ULEA UR4, UR5, UR4, 0x18 ;  /* 0x0000000405047291 */ /* 0x002fd2000f8ec0ff */
[----:B------:R-:W1:Y:S02]  /*0450*/  LDS R0, [UR4+0x190] ;  /* 0x00019004ff007984 */ /* 0x000e640008000800 */
[----:B-1----:R-:W-:-:S13]  /*0460*/  ISETP.NE.AND P0, PT, R0, -0x1, PT ;  /* 0xffffffff0000780c */ /* 0x002fda0003f05270 */
[----:B------:R-:W-:Y:S05]  /*0470*/  @!P0 EXIT ;  /* 0x000000000000894d */ /* 0x000fea0003800000 */
[C---:B0-----:R-:W-:Y:S02]  /*0480*/  IADD3 R2, PT, PT, R0.reuse, -0x1, RZ ;  /* 0xffffffff00027810 */ /* 0x041fe40007ffe0ff */
[----:B------:R-:W-:-:S03]  /*0490*/  LEA R0, R0, UR4, 0x2 ;  /* 0x0000000400007c11 */ /* 0x000fc6000f8e10ff */
[----:B------:R-:W-:Y:S04]  /*04a0*/  STS [UR4+0x190], R2 ;  /* 0x00019002ff007988 */ /* 0x000fe80008000804 */
[----:B------:R-:W-:Y:S01]  /*04b0*/  LDS R0, [R0] ;  /* 0x0000000000007984 */ /* 0x000fe20000000800 */
[----:B------:R-:W-:Y:S06]  /*04c0*/  BAR.SYNC.DEFER_BLOCKING 0x0 ;  /* 0x0000000000007b1d */ /* 0x000fec0000010000 */
[----:B------:R-:W0:Y:S02]  /*04d0*/  LDS R3, [UR4+0x190] ;  /* 0x00019004ff037984 */ /* 0x000e240008000800 */
[C---:B0-----:R-:W-:Y:S01]  /*04e0*/  VIADD R4, R3.reuse, 0xffffffff ;  /* 0xffffffff03047836 */ /* 0x041fe20000000000 */
[----:B------:R-:W-:-:S04]  /*04f0*/  LEA R3, R3, UR4, 0x2 ;  /* 0x0000000403037c11 */ /* 0x000fc8000f8e10ff */
[----:B------:R1:W-:Y:S04]  /*0500*/  STS [UR4+0x190], R4 ;  /* 0x00019004ff007988 */ /* 0x0003e80008000804 */
[----:B------:R1:W2:Y:S01]  /*0510*/  LDS R7, [R3] ;  /* 0x0000000003077984 */ /* 0x0002a20000000800 */
[----:B------:R-:W-:Y:S06]  /*0520*/  BAR.SYNC.DEFER_BLOCKING 0x0 ;  /* 0x0000000000007b1d */ /* 0x000fec0000010000 */
[----:B------:R-:W-:Y:S05]  /*0530*/  BRA `(.L_x_6) ;  /* 0xfffffff800e07947 */ /* 0x000fea000383ffff */
.L_x_7:
[----:B------:R-:W-:-:S00]  /*0540*/  BRA `(.L_x_7) ;  /* 0xfffffffc00fc7947 */ /* 0x000fc0000383ffff */
[----:B------:R-:W-:-:S00]  /*0550*/  NOP ;  /* 0x0000000000007918 */ /* 0x000fc00000000000 */
        /* <DEDUP_REMOVED lines=10> */
.L_x_8:


//--------------------- .nv.shared._Z14quick_sort_gpuIiEvPT_ii --------------------------
	.section	.nv.shared._Z14quick_sort_gpuIiEvPT_ii,"aw",@nobits
	.sectionflags	@""
	.align	4
.nv.shared._Z14quick_sort_gpuIiEvPT_ii:
	.zero		1428


//--------------------- .nv.shared.reserved.0     --------------------------
	.section	.nv.shared.reserved.0,"aw",@nobits
	.weak		__nv_reservedSMEM_offset_0_alias
	.size		__nv_reservedSMEM_offset_0_alias, 0, 64
	.other		__nv_reservedSMEM_offset_0_alias,@"STO_CUDA_RESERVED_SHARED STV_DEFAULT"
__nv_reservedSMEM_offset_0_alias:
	.zero		0
	.zero		64


//--------------------- .nv.constant0._Z14quick_sort_gpuIiEvPT_ii --------------------------
	.section	.nv.constant0._Z14quick_sort_gpuIiEvPT_ii,"a",@progbits
	.sectionflags	@""
	.align	4
.nv.constant0._Z14quick_sort_gpuIiEvPT_ii:
	.zero		912


//--------------------- SYMBOLS --------------------------

	.type		.nv.reservedSmem.offset0,@object
	.size		.nv.reservedSmem.offset0,0x4
	.type		.nv.reservedSmem.cap,@object
	.size		.nv.reservedSmem.cap,0x4
